	.headerflags	@"EF_CUDA_TEXMODE_UNIFIED EF_CUDA_64BIT_ADDRESS EF_CUDA_ACCELERATORS EF_CUDA_SM90 EF_CUDA_VIRTUAL_SM(EF_CUDA_SM90)"
	.elftype	@"ET_EXEC"


//--------------------- .nv.info                  --------------------------
	.section	.nv.info,"",@"SHT_CUDA_INFO"
	.align	4


	//----- nvinfo : EIATTR_REGCOUNT
	.align		4
        /*0000*/ 	.byte	0x04, 0x2f
        /*0002*/ 	.short	(.L_3 - .L_2)
	.align		4
.L_2:
        /*0004*/ 	.word	index@(triton_poi_fused__native_batch_norm_legit_no_training_add_relu_7)
        /*0008*/ 	.word	0x0000001a


	//----- nvinfo : EIATTR_MIN_STACK_SIZE
	.align		4
.L_3:
        /*000c*/ 	.byte	0x04, 0x12
        /*000e*/ 	.short	(.L_5 - .L_4)
	.align		4
.L_4:
        /*0010*/ 	.word	index@(triton_poi_fused__native_batch_norm_legit_no_training_add_relu_7)
        /*0014*/ 	.word	0x00000000


	//----- nvinfo : EIATTR_FRAME_SIZE
	.align		4
.L_5:
        /*0018*/ 	.byte	0x04, 0x11
        /*001a*/ 	.short	(.L_7 - .L_6)
	.align		4
.L_6:
        /*001c*/ 	.word	index@(triton_poi_fused__native_batch_norm_legit_no_training_add_relu_7)
        /*0020*/ 	.word	0x00000000


	//----- nvinfo : EIATTR_MIN_STACK_SIZE
	.align		4
.L_7:
        /*0024*/ 	.byte	0x04, 0x12
        /*0026*/ 	.short	(.L_9 - .L_8)
	.align		4
.L_8:
        /*0028*/ 	.word	index@(triton_poi_fused__native_batch_norm_legit_no_training_add_relu_7)
        /*002c*/ 	.word	0x00000000
.L_9:


//--------------------- .nv.info.triton_poi_fused__native_batch_norm_legit_no_training_add_relu_7 --------------------------
	.section	.nv.info.triton_poi_fused__native_batch_norm_legit_no_training_add_relu_7,"",@"SHT_CUDA_INFO"
	.sectionflags	@""
	.align	4


	//----- nvinfo : EIATTR_CUDA_API_VERSION
	.align		4
        /*0000*/ 	.byte	0x04, 0x37
        /*0002*/ 	.short	(.L_11 - .L_10)
.L_10:
        /*0004*/ 	.word	0x0000007c


	//----- nvinfo : EIATTR_KPARAM_INFO
	.align		4
.L_11:
        /*0008*/ 	.byte	0x04, 0x17
        /*000a*/ 	.short	(.L_13 - .L_12)
.L_12:
        /*000c*/ 	.word	0x00000000
        /*0010*/ 	.short	0x000b
        /*0012*/ 	.short	0x0058
        /*0014*/ 	.byte	0x00, 0xf0, 0x11, 0x00


	//----- nvinfo : EIATTR_KPARAM_INFO
	.align		4
.L_13:
        /*0018*/ 	.byte	0x04, 0x17
        /*001a*/ 	.short	(.L_15 - .L_14)
.L_14:
        /*001c*/ 	.word	0x00000000
        /*0020*/ 	.short	0x000a
        /*0022*/ 	.short	0x0050
        /*0024*/ 	.byte	0x00, 0xf4, 0x21, 0x00


	//----- nvinfo : EIATTR_KPARAM_INFO
	.align		4
.L_15:
        /*0028*/ 	.byte	0x04, 0x17
        /*002a*/ 	.short	(.L_17 - .L_16)
.L_16:
        /*002c*/ 	.word	0x00000000
        /*0030*/ 	.short	0x0009
        /*0032*/ 	.short	0x0048
        /*0034*/ 	.byte	0x00, 0xf4, 0x21, 0x00


	//----- nvinfo : EIATTR_KPARAM_INFO
	.align		4
.L_17:
        /*0038*/ 	.byte	0x04, 0x17
        /*003a*/ 	.short	(.L_19 - .L_18)
.L_18:
        /*003c*/ 	.word	0x00000000
        /*0040*/ 	.short	0x0008
        /*0042*/ 	.short	0x0040
        /*0044*/ 	.byte	0x00, 0xf4, 0x21, 0x00


	//----- nvinfo : EIATTR_KPARAM_INFO
	.align		4
.L_19:
        /*0048*/ 	.byte	0x04, 0x17
        /*004a*/ 	.short	(.L_21 - .L_20)
.L_20:
        /*004c*/ 	.word	0x00000000
        /*0050*/ 	.short	0x0007
        /*0052*/ 	.short	0x0038
        /*0054*/ 	.byte	0x00, 0xf4, 0x21, 0x00


	//----- nvinfo : EIATTR_KPARAM_INFO
	.align		4
.L_21:
        /*0058*/ 	.byte	0x04, 0x17
        /*005a*/ 	.short	(.L_23 - .L_22)
.L_22:
        /*005c*/ 	.word	0x00000000
        /*0060*/ 	.short	0x0006
        /*0062*/ 	.short	0x0030
        /*0064*/ 	.byte	0x00, 0xf4, 0x21, 0x00


	//----- nvinfo : EIATTR_KPARAM_INFO
	.align		4
.L_23:
        /*0068*/ 	.byte	0x04, 0x17
        /*006a*/ 	.short	(.L_25 - .L_24)
.L_24:
        /*006c*/ 	.word	0x00000000
        /*0070*/ 	.short	0x0005
        /*0072*/ 	.short	0x0028
        /*0074*/ 	.byte	0x00, 0xf4, 0x21, 0x00


	//----- nvinfo : EIATTR_KPARAM_INFO
	.align		4
.L_25:
        /*0078*/ 	.byte	0x04, 0x17
        /*007a*/ 	.short	(.L_27 - .L_26)
.L_26:
        /*007c*/ 	.word	0x00000000
        /*0080*/ 	.short	0x0004
        /*0082*/ 	.short	0x0020
        /*0084*/ 	.byte	0x00, 0xf4, 0x21, 0x00


	//----- nvinfo : EIATTR_KPARAM_INFO
	.align		4
.L_27:
        /*0088*/ 	.byte	0x04, 0x17
        /*008a*/ 	.short	(.L_29 - .L_28)
.L_28:
        /*008c*/ 	.word	0x00000000
        /*0090*/ 	.short	0x0003
        /*0092*/ 	.short	0x0018
        /*0094*/ 	.byte	0x00, 0xf4, 0x21, 0x00


	//----- nvinfo : EIATTR_KPARAM_INFO
	.align		4
.L_29:
        /*0098*/ 	.byte	0x04, 0x17
        /*009a*/ 	.short	(.L_31 - .L_30)
.L_30:
        /*009c*/ 	.word	0x00000000
        /*00a0*/ 	.short	0x0002
        /*00a2*/ 	.short	0x0010
        /*00a4*/ 	.byte	0x00, 0xf4, 0x21, 0x00


	//----- nvinfo : EIATTR_KPARAM_INFO
	.align		4
.L_31:
        /*00a8*/ 	.byte	0x04, 0x17
        /*00aa*/ 	.short	(.L_33 - .L_32)
.L_32:
        /*00ac*/ 	.word	0x00000000
        /*00b0*/ 	.short	0x0001
        /*00b2*/ 	.short	0x0008
        /*00b4*/ 	.byte	0x00, 0xf4, 0x21, 0x00


	//----- nvinfo : EIATTR_KPARAM_INFO
	.align		4
.L_33:
        /*00b8*/ 	.byte	0x04, 0x17
        /*00ba*/ 	.short	(.L_35 - .L_34)
.L_34:
        /*00bc*/ 	.word	0x00000000
        /*00c0*/ 	.short	0x0000
        /*00c2*/ 	.short	0x0000
        /*00c4*/ 	.byte	0x00, 0xf4, 0x21, 0x00


	//----- nvinfo : EIATTR_SPARSE_MMA_MASK
	.align		4
.L_35:
        /*00c8*/ 	.byte	0x03, 0x50
        /*00ca*/ 	.short	0x0000


	//----- nvinfo : EIATTR_MAXREG_COUNT
	.align		4
        /*00cc*/ 	.byte	0x03, 0x1b
        /*00ce*/ 	.short	0x00ff


	//----- nvinfo : EIATTR_EXIT_INSTR_OFFSETS
	.align		4
        /*00d0*/ 	.byte	0x04, 0x1c
        /*00d2*/ 	.short	(.L_37 - .L_36)


	//   ....[0]....
.L_36:
        /*00d4*/ 	.word	0x00000560


	//----- nvinfo : EIATTR_REQNTID
	.align		4
.L_37:
        /*00d8*/ 	.byte	0x04, 0x10
        /*00da*/ 	.short	(.L_39 - .L_38)
.L_38:
        /*00dc*/ 	.word	0x00000100
        /*00e0*/ 	.word	0x00000001
        /*00e4*/ 	.word	0x00000001


	//----- nvinfo : EIATTR_CBANK_PARAM_SIZE
	.align		4
.L_39:
        /*00e8*/ 	.byte	0x03, 0x19
        /*00ea*/ 	.short	0x005c


	//----- nvinfo : EIATTR_PARAM_CBANK
	.align		4
        /*00ec*/ 	.byte	0x04, 0x0a
        /*00ee*/ 	.short	(.L_41 - .L_40)
	.align		4
.L_40:
        /*00f0*/ 	.word	index@(.nv.constant0.triton_poi_fused__native_batch_norm_legit_no_training_add_relu_7)
        /*00f4*/ 	.short	0x0210
        /*00f6*/ 	.short	0x005c


	//----- nvinfo : EIATTR_SW_WAR
	.align		4
.L_41:
        /*00f8*/ 	.byte	0x04, 0x36
        /*00fa*/ 	.short	(.L_43 - .L_42)
.L_42:
        /*00fc*/ 	.word	0x00000008
.L_43:


//--------------------- .nv.callgraph             --------------------------
	.section	.nv.callgraph,"",@"SHT_CUDA_CALLGRAPH"
	.align	4
	.sectionentsize	8
	.align		4
        /*0000*/ 	.word	0x00000000
	.align		4
        /*0004*/ 	.word	0xffffffff
	.align		4
        /*0008*/ 	.word	0x00000000
	.align		4
        /*000c*/ 	.word	0xfffffffe
	.align		4
        /*0010*/ 	.word	0x00000000
	.align		4
        /*0014*/ 	.word	0xfffffffd
	.align		4
        /*0018*/ 	.word	0x00000000
	.align		4
        /*001c*/ 	.word	0xfffffffc


//--------------------- .nv.constant4             --------------------------
	.section	.nv.constant4,"a",@progbits
	.align	8
	.align		8
.nv.constant4:
        /*0000*/ 	.dword	_$_str
	.align		8
        /*0008*/ 	.dword	_$_str_$_2


//--------------------- .text.triton_poi_fused__native_batch_norm_legit_no_training_add_relu_7 --------------------------
	.section	.text.triton_poi_fused__native_batch_norm_legit_no_training_add_relu_7,"ax",@progbits
	.align	128
        .global         triton_poi_fused__native_batch_norm_legit_no_training_add_relu_7
        .type           triton_poi_fused__native_batch_norm_legit_no_training_add_relu_7,@function
        .size           triton_poi_fused__native_batch_norm_legit_no_training_add_relu_7,(.L_x_1 - triton_poi_fused__native_batch_norm_legit_no_training_add_relu_7)
        .other          triton_poi_fused__native_batch_norm_legit_no_training_add_relu_7,@"STO_CUDA_ENTRY STV_DEFAULT"
triton_poi_fused__native_batch_norm_legit_no_training_add_relu_7:
.text.triton_poi_fused__native_batch_norm_legit_no_training_add_relu_7:
[----:B------:R-:W-:Y:S01]  /*0000*/  LDC R1, c[0x0][0x28] ;  /* 0x00000a00ff017b82 */ /* 0x000fe20000000800 */
[----:B------:R-:W1:Y:S07]  /*0010*/  S2R R0, SR_TID.X ;  /* 0x0000000000007919 */ /* 0x000e6e0000002100 */
[----:B------:R-:W2:Y:S01]  /*0020*/  LDC.64 R16, c[0x0][0x250] ;  /* 0x00009400ff107b82 */ /* 0x000ea20000000a00 */
[----:B------:R-:W-:Y:S01]  /*0030*/  ULDC.64 UR4, c[0x0][0x208] ;  /* 0x0000820000047ab9 */ /* 0x000fe20000000a00 */
[----:B------:R-:W3:Y:S06]  /*0040*/  S2R R5, SR_CTAID.X ;  /* 0x0000000000057919 */ /* 0x000eec0000002500 */
[----:B------:R-:W4:Y:S08]  /*0050*/  LDC.64 R18, c[0x0][0x248] ;  /* 0x00009200ff127b82 */ /* 0x000f300000000a00 */
[----:B------:R-:W5:Y:S08]  /*0060*/  LDC.64 R22, c[0x0][0x218] ;  /* 0x00008600ff167b82 */ /* 0x000f700000000a00 */
[----:B------:R-:W4:Y:S01]  /*0070*/  LDC.64 R8, c[0x0][0x240] ;  /* 0x00009000ff087b82 */ /* 0x000f220000000a00 */
[----:B-1----:R-:W-:-:S07]  /*0080*/  SHF.L.U32 R0, R0, 0x1, RZ ;  /* 0x0000000100007819 */ /* 0x002fce00000006ff */
[----:B------:R-:W1:Y:S01]  /*0090*/  LDC.64 R20, c[0x0][0x220] ;  /* 0x00008800ff147b82 */ /* 0x000e620000000a00 */
[----:B---3--:R-:W-:Y:S02]  /*00a0*/  SHF.R.S32.HI R3, RZ, 0x16, R5 ;  /* 0x00000016ff037819 */ /* 0x008fe40000011405 */
[----:B------:R-:W-:Y:S02]  /*00b0*/  LOP3.LUT R0, R0, 0x1fe, RZ, 0xc0, !PT ;  /* 0x000001fe00007812 */ /* 0x000fe400078ec0ff */
[----:B------:R-:W-:-:S03]  /*00c0*/  SGXT R3, R3, 0x1 ;  /* 0x000000010303781a */ /* 0x000fc60000000200 */
[----:B------:R-:W3:Y:S01]  /*00d0*/  LDC.64 R14, c[0x0][0x230] ;  /* 0x00008c00ff0e7b82 */ /* 0x000ee20000000a00 */
[----:B------:R-:W-:-:S04]  /*00e0*/  LEA R12, R5, R0, 0x9 ;  /* 0x00000000050c7211 */ /* 0x000fc800078e48ff */
[----:B------:R-:W-:-:S03]  /*00f0*/  LEA.HI R3, R3, R12, RZ, 0xa ;  /* 0x0000000c03037211 */ /* 0x000fc600078f50ff */
[----:B------:R-:W1:Y:S01]  /*0100*/  LDC.64 R4, c[0x0][0x228] ;  /* 0x00008a00ff047b82 */ /* 0x000e620000000a00 */
[----:B------:R-:W-:-:S04]  /*0110*/  SHF.R.S32.HI R3, RZ, 0xa, R3 ;  /* 0x0000000aff037819 */ /* 0x000fc80000011403 */
[----:B------:R-:W-:-:S03]  /*0120*/  LEA.HI R0, R3, R3, RZ, 0x9 ;  /* 0x0000000303007211 */ /* 0x000fc600078f48ff */
[----:B------:R-:W3:Y:S01]  /*0130*/  LDC.64 R10, c[0x0][0x238] ;  /* 0x00008e00ff0a7b82 */ /* 0x000ee20000000a00 */
[----:B------:R-:W-:-:S04]  /*0140*/  LOP3.LUT R0, R0, 0xfffffe00, RZ, 0xc0, !PT ;  /* 0xfffffe0000007812 */ /* 0x000fc800078ec0ff */
[----:B------:R-:W-:-:S03]  /*0150*/  IADD3 R13, R3, -R0, RZ ;  /* 0x80000000030d7210 */ /* 0x000fc60007ffe0ff */
[----:B------:R-:W3:Y:S02]  /*0160*/  LDC.64 R6, c[0x0][0x258] ;  /* 0x00009600ff067b82 */ /* 0x000ee40000000a00 */
[----:B--2---:R-:W-:-:S04]  /*0170*/  IMAD.WIDE R16, R13, 0x4, R16 ;  /* 0x000000040d107825 */ /* 0x004fc800078e0210 */
[C---:B01----:R-:W-:Y:S02]  /*0180*/  IMAD.WIDE R4, R13.reuse, 0x4, R4 ;  /* 0x000000040d047825 */ /* 0x043fe400078e0204 */
[----:B------:R-:W2:Y:S01]  /*0190*/  LDG.E.EL R16, desc[UR4][R16.64] ;  /* 0x0000000410107981 */ /* 0x000ea2000c2e1900 */
[----:B------:R-:W0:Y:S03]  /*01a0*/  LDC.64 R2, c[0x0][0x260] ;  /* 0x00009800ff027b82 */ /* 0x000e260000000a00 */
[----:B------:R5:W2:Y:S01]  /*01b0*/  LDG.E.EL R0, desc[UR4][R4.64] ;  /* 0x0000000404007981 */ /* 0x000aa2000c2e1900 */
[----:B----4-:R-:W-:-:S04]  /*01c0*/  IMAD.WIDE R18, R13, 0x4, R18 ;  /* 0x000000040d127825 */ /* 0x010fc800078e0212 */
[C---:B------:R-:W-:Y:S02]  /*01d0*/  IMAD.WIDE R8, R12.reuse, 0x4, R8 ;  /* 0x000000040c087825 */ /* 0x040fe400078e0208 */
[----:B------:R-:W4:Y:S02]  /*01e0*/  LDG.E.EL R18, desc[UR4][R18.64] ;  /* 0x0000000412127981 */ /* 0x000f24000c2e1900 */
[C---:B------:R-:W-:Y:S02]  /*01f0*/  IMAD.WIDE R20, R13.reuse, 0x4, R20 ;  /* 0x000000040d147825 */ /* 0x040fe400078e0214 */
[----:B------:R-:W4:Y:S02]  /*0200*/  LDG.E.64 R8, desc[UR4][R8.64] ;  /* 0x0000000408087981 */ /* 0x000f24000c1e1b00 */
[----:B-----5:R-:W-:Y:S02]  /*0210*/  IMAD.WIDE R4, R12, 0x4, R22 ;  /* 0x000000040c047825 */ /* 0x020fe400078e0216 */
[----:B------:R-:W5:Y:S02]  /*0220*/  LDG.E.EL R17, desc[UR4][R20.64] ;  /* 0x0000000414117981 */ /* 0x000f64000c2e1900 */
[----:B---3--:R-:W-:-:S02]  /*0230*/  IMAD.WIDE R14, R13, 0x4, R14 ;  /* 0x000000040d0e7825 */ /* 0x008fc400078e020e */
[----:B------:R-:W5:Y:S02]  /*0240*/  LDG.E.64 R4, desc[UR4][R4.64] ;  /* 0x0000000404047981 */ /* 0x000f64000c1e1b00 */
[C---:B------:R-:W-:Y:S02]  /*0250*/  IMAD.WIDE R10, R13.reuse, 0x4, R10 ;  /* 0x000000040d0a7825 */ /* 0x040fe400078e020a */
[----:B------:R-:W3:Y:S02]  /*0260*/  LDG.E.EL R14, desc[UR4][R14.64] ;  /* 0x000000040e0e7981 */ /* 0x000ee4000c2e1900 */
[C---:B------:R-:W-:Y:S02]  /*0270*/  IMAD.WIDE R6, R13.reuse, 0x4, R6 ;  /* 0x000000040d067825 */ /* 0x040fe400078e0206 */
[----:B------:R-:W3:Y:S02]  /*0280*/  LDG.E.EL R11, desc[UR4][R10.64] ;  /* 0x000000040a0b7981 */ /* 0x000ee4000c2e1900 */
[----:B0-----:R-:W-:-:S02]  /*0290*/  IMAD.WIDE R2, R13, 0x4, R2 ;  /* 0x000000040d027825 */ /* 0x001fc400078e0202 */
[----:B------:R0:W3:Y:S04]  /*02a0*/  LDG.E.EL R6, desc[UR4][R6.64] ;  /* 0x0000000406067981 */ /* 0x0000e8000c2e1900 */
[----:B------:R1:W3:Y:S01]  /*02b0*/  LDG.E.EL R13, desc[UR4][R2.64] ;  /* 0x00000004020d7981 */ /* 0x0002e2000c2e1900 */
[----:B0-----:R-:W-:Y:S01]  /*02c0*/  HFMA2.MMA R7, -RZ, RZ, 1.625, 0 ;  /* 0x3e800000ff077435 */ /* 0x001fe200000001ff */
[----:B-1----:R-:W0:Y:S02]  /*02d0*/  LDC.64 R2, c[0x0][0x210] ;  /* 0x00008400ff027b82 */ /* 0x002e240000000a00 */
[----:B0-----:R-:W-:-:S04]  /*02e0*/  IMAD.WIDE R2, R12, 0x4, R2 ;  /* 0x000000040c027825 */ /* 0x001fc800078e0202 */
[----:B--2---:R-:W-:Y:S01]  /*02f0*/  FADD R16, R16, 9.9999997473787516356e-06 ;  /* 0x3727c5ac10107421 */ /* 0x004fe20000000000 */
[----:B------:R-:W-:-:S03]  /*0300*/  FADD R0, R0, 9.9999997473787516356e-06 ;  /* 0x3727c5ac00007421 */ /* 0x000fc60000000000 */
[----:B------:R-:W0:Y:S08]  /*0310*/  MUFU.SQRT R20, R16 ;  /* 0x0000001000147308 */ /* 0x000e300000002000 */
[----:B------:R-:W1:Y:S01]  /*0320*/  MUFU.SQRT R19, R0 ;  /* 0x0000000000137308 */ /* 0x000e620000002000 */
[C---:B0-----:R-:W-:Y:S02]  /*0330*/  FSETP.GT.AND P1, PT, R20.reuse, 8.50705917302346158658e+37, PT ;  /* 0x7e8000001400780b */ /* 0x041fe40003f24000 */
[----:B------:R-:W-:-:S02]  /*0340*/  FSETP.GEU.AND P3, PT, R20, 1.175494350822287508e-38, PT ;  /* 0x008000001400780b */ /* 0x000fc40003f6e000 */
[C---:B-1----:R-:W-:Y:S02]  /*0350*/  FSETP.GT.AND P0, PT, R19.reuse, 8.50705917302346158658e+37, PT ;  /* 0x7e8000001300780b */ /* 0x042fe40003f04000 */
[----:B------:R-:W-:-:S07]  /*0360*/  FSETP.GEU.AND P2, PT, R19, 1.175494350822287508e-38, PT ;  /* 0x008000001300780b */ /* 0x000fce0003f4e000 */
[----:B------:R-:W-:-:S04]  /*0370*/  @P1 FMUL R20, R20, 0.25 ;  /* 0x3e80000014141820 */ /* 0x000fc80000400000 */
[----:B------:R-:W-:Y:S01]  /*0380*/  @!P3 FMUL R20, R20, 16777216 ;  /* 0x4b8000001414b820 */ /* 0x000fe20000400000 */
[----:B------:R-:W-:-:S04]  /*0390*/  @P0 FMUL R19, R19, 0.25 ;  /* 0x3e80000013130820 */ /* 0x000fc80000400000 */
[----:B------:R-:W-:Y:S01]  /*03a0*/  @!P2 FMUL R19, R19, 16777216 ;  /* 0x4b8000001313a820 */ /* 0x000fe20000400000 */
[----:B------:R-:W0:Y:S01]  /*03b0*/  MUFU.RCP R20, R20 ;  /* 0x0000001400147308 */ /* 0x000e220000001000 */
[----:B------:R-:W-:-:S07]  /*03c0*/  FSEL R0, R7, 1, P0 ;  /* 0x3f80000007007808 */ /* 0x000fce0000000000 */
[----:B------:R-:W1:Y:S01]  /*03d0*/  MUFU.RCP R19, R19 ;  /* 0x0000001300137308 */ /* 0x000e620000001000 */
[----:B------:R-:W-:Y:S01]  /*03e0*/  FSEL R7, R7, 1, P1 ;  /* 0x3f80000007077808 */ /* 0x000fe20000800000 */
[----:B------:R-:W-:-:S04]  /*03f0*/  @!P2 FMUL R0, R0, 16777216 ;  /* 0x4b8000000000a820 */ /* 0x000fc80000400000 */
[----:B------:R-:W-:Y:S01]  /*0400*/  @!P3 FMUL R7, R7, 16777216 ;  /* 0x4b8000000707b820 */ /* 0x000fe20000400000 */
[--C-:B-----5:R-:W-:Y:S01]  /*0410*/  FADD R15, R4, -R17.reuse ;  /* 0x80000011040f7221 */ /* 0x120fe20000000000 */
[--C-:B----4-:R-:W-:Y:S02]  /*0420*/  FADD R8, R8, -R18.reuse ;  /* 0x8000001208087221 */ /* 0x110fe40000000000 */
[----:B0-----:R-:W-:Y:S01]  /*0430*/  FMUL R7, R20, R7 ;  /* 0x0000000714077220 */ /* 0x001fe20000400000 */
[----:B------:R-:W-:Y:S01]  /*0440*/  FADD R5, R5, -R17 ;  /* 0x8000001105057221 */ /* 0x000fe20000000000 */
[----:B------:R-:W-:Y:S01]  /*0450*/  FADD R18, R9, -R18 ;  /* 0x8000001209127221 */ /* 0x000fe20000000000 */
[----:B-1----:R-:W-:Y:S01]  /*0460*/  FMUL R0, R19, R0 ;  /* 0x0000000013007220 */ /* 0x002fe20000400000 */
[C---:B------:R-:W-:Y:S02]  /*0470*/  FMUL R8, R7.reuse, R8 ;  /* 0x0000000807087220 */ /* 0x040fe40000400000 */
[----:B------:R-:W-:Y:S01]  /*0480*/  FMUL R18, R7, R18 ;  /* 0x0000001207127220 */ /* 0x000fe20000400000 */
[C---:B------:R-:W-:Y:S01]  /*0490*/  FMUL R15, R0.reuse, R15 ;  /* 0x0000000f000f7220 */ /* 0x040fe20000400000 */
[----:B------:R-:W-:Y:S01]  /*04a0*/  FMUL R0, R0, R5 ;  /* 0x0000000500007220 */ /* 0x000fe20000400000 */
[----:B---3--:R-:W-:-:S02]  /*04b0*/  FFMA R8, R6, R8, R13 ;  /* 0x0000000806087223 */ /* 0x008fc4000000000d */
[C-C-:B------:R-:W-:Y:S01]  /*04c0*/  FFMA R15, R14.reuse, R15, R11.reuse ;  /* 0x0000000f0e0f7223 */ /* 0x140fe2000000000b */
[----:B------:R-:W-:Y:S01]  /*04d0*/  FFMA R11, R14, R0, R11 ;  /* 0x000000000e0b7223 */ /* 0x000fe2000000000b */
[----:B------:R-:W-:-:S03]  /*04e0*/  FFMA R18, R6, R18, R13 ;  /* 0x0000001206127223 */ /* 0x000fc6000000000d */
[----:B------:R-:W-:Y:S01]  /*04f0*/  FSETP.GEU.AND P0, PT, R15, -R8, PT ;  /* 0x800000080f00720b */ /* 0x000fe20003f0e000 */
[----:B------:R-:W-:Y:S01]  /*0500*/  FADD R8, R8, R15 ;  /* 0x0000000f08087221 */ /* 0x000fe20000000000 */
[----:B------:R-:W-:Y:S01]  /*0510*/  FADD R0, R18, R11 ;  /* 0x0000000b12007221 */ /* 0x000fe20000000000 */
[----:B------:R-:W-:-:S03]  /*0520*/  FSETP.GEU.AND P1, PT, R11, -R18, PT ;  /* 0x800000120b00720b */ /* 0x000fc60003f2e000 */
[----:B------:R-:W-:Y:S02]  /*0530*/  FSEL R8, R8, RZ, P0 ;  /* 0x000000ff08087208 */ /* 0x000fe40000000000 */
[----:B------:R-:W-:-:S05]  /*0540*/  FSEL R9, R0, RZ, P1 ;  /* 0x000000ff00097208 */ /* 0x000fca0000800000 */
[----:B------:R-:W-:Y:S01]  /*0550*/  STG.E.64 desc[UR4][R2.64], R8 ;  /* 0x0000000802007986 */ /* 0x000fe2000c101b04 */
[----:B------:R-:W-:Y:S05]  /*0560*/  EXIT ;  /* 0x000000000000794d */ /* 0x000fea0003800000 */
.L_x_0:
[----:B------:R-:W-:-:S00]  /*0570*/  BRA `(.L_x_0) ;  /* 0xfffffffc00fc7947 */ /* 0x000fc0000383ffff */
[----:B------:R-:W-:-:S00]  /*0580*/  NOP ;  /* 0x0000000000007918 */ /* 0x000fc00000000000 */
[----:B------:R-:W-:-:S00]  /*0590*/  NOP ;  /* 0x0000000000007918 */ /* 0x000fc00000000000 */
[----:B------:R-:W-:-:S00]  /*05a0*/  NOP ;  /* 0x0000000000007918 */ /* 0x000fc00000000000 */
[----:B------:R-:W-:-:S00]  /*05b0*/  NOP ;  /* 0x0000000000007918 */ /* 0x000fc00000000000 */
[----:B------:R-:W-:-:S00]  /*05c0*/  NOP ;  /* 0x0000000000007918 */ /* 0x000fc00000000000 */
[----:B------:R-:W-:-:S00]  /*05d0*/  NOP ;  /* 0x0000000000007918 */ /* 0x000fc00000000000 */
[----:B------:R-:W-:-:S00]  /*05e0*/  NOP ;  /* 0x0000000000007918 */ /* 0x000fc00000000000 */
[----:B------:R-:W-:-:S00]  /*05f0*/  NOP ;  /* 0x0000000000007918 */ /* 0x000fc00000000000 */
.L_x_1:


//--------------------- .nv.global.init           --------------------------
	.section	.nv.global.init,"aw",@progbits
.nv.global.init:
	.type		_$_str,@object
	.size		_$_str,(_$_str_$_2 - _$_str)
_$_str:
        /*0000*/ 	.byte	0x5f, 0x5f, 0x43, 0x55, 0x44, 0x41, 0x5f, 0x46, 0x54, 0x5a, 0x00
	.type		_$_str_$_2,@object
	.size		_$_str_$_2,(.L_1 - _$_str_$_2)
_$_str_$_2:
        /*000b*/ 	.byte	0x5f, 0x5f, 0x43, 0x55, 0x44, 0x41, 0x5f, 0x50, 0x52, 0x45, 0x43, 0x5f, 0x53, 0x51, 0x52, 0x54
        /*001b*/ 	.byte	0x00
.L_1:


//--------------------- .nv.constant0.triton_poi_fused__native_batch_norm_legit_no_training_add_relu_7 --------------------------
	.section	.nv.constant0.triton_poi_fused__native_batch_norm_legit_no_training_add_relu_7,"a",@progbits
	.sectionflags	@""
	.align	4
.nv.constant0.triton_poi_fused__native_batch_norm_legit_no_training_add_relu_7:
	.zero		620
